//
// Generated by NVIDIA NVVM Compiler
//
// Compiler Build ID: CL-36424714
// Cuda compilation tools, release 13.0, V13.0.88
// Based on NVVM 20.0.0
//

.version 9.0
.target sm_100
.address_size 64

	// .globl	_Z9ApplyBlurP7Pixel32S0_Pfiii

.visible .entry _Z9ApplyBlurP7Pixel32S0_Pfiii(
	.param .u64 .ptr .align 1 _Z9ApplyBlurP7Pixel32S0_Pfiii_param_0,
	.param .u64 .ptr .align 1 _Z9ApplyBlurP7Pixel32S0_Pfiii_param_1,
	.param .u64 .ptr .align 1 _Z9ApplyBlurP7Pixel32S0_Pfiii_param_2,
	.param .u32 _Z9ApplyBlurP7Pixel32S0_Pfiii_param_3,
	.param .u32 _Z9ApplyBlurP7Pixel32S0_Pfiii_param_4,
	.param .u32 _Z9ApplyBlurP7Pixel32S0_Pfiii_param_5
)
{
	.reg .pred 	%p<10>;
	.reg .b16 	%rs<61>;
	.reg .b32 	%r<48>;
	.reg .b32 	%f<221>;
	.reg .b64 	%rd<40>;

	ld.param.u64 	%rd8, [_Z9ApplyBlurP7Pixel32S0_Pfiii_param_0];
	ld.param.u64 	%rd7, [_Z9ApplyBlurP7Pixel32S0_Pfiii_param_1];
	ld.param.u64 	%rd9, [_Z9ApplyBlurP7Pixel32S0_Pfiii_param_2];
	ld.param.u32 	%r24, [_Z9ApplyBlurP7Pixel32S0_Pfiii_param_3];
	ld.param.u32 	%r25, [_Z9ApplyBlurP7Pixel32S0_Pfiii_param_5];
	cvta.to.global.u64 	%rd1, %rd9;
	cvta.to.global.u64 	%rd2, %rd8;
	mov.u32 	%r1, %tid.x;
	mov.u32 	%r2, %ctaid.x;
	setp.lt.s32 	%p1, %r25, 1;
	mov.f32 	%f213, 0f00000000;
	mov.f32 	%f214, %f213;
	mov.f32 	%f215, %f213;
	mov.f32 	%f216, %f213;
	@%p1 bra 	$L__BB0_14;
	add.s32 	%r27, %r25, -1;
	shr.u32 	%r28, %r27, 1;
	sub.s32 	%r3, %r2, %r28;
	sub.s32 	%r4, %r1, %r28;
	and.b32  	%r5, %r25, 7;
	add.s32 	%r6, %r5, -1;
	and.b32  	%r7, %r25, 3;
	and.b32  	%r8, %r25, 2147483640;
	and.b32  	%r9, %r25, 1;
	neg.s32 	%r10, %r8;
	add.s64 	%rd3, %rd2, 15;
	mov.f32 	%f216, 0f00000000;
	mov.b32 	%r42, 0;
	mov.f32 	%f215, %f216;
	mov.f32 	%f214, %f216;
	mov.f32 	%f213, %f216;
$L__BB0_2:
	setp.lt.u32 	%p2, %r25, 8;
	add.s32 	%r30, %r3, %r42;
	mad.lo.s32 	%r12, %r30, %r24, %r4;
	mul.lo.s32 	%r13, %r42, %r25;
	mov.b32 	%r46, 0;
	@%p2 bra 	$L__BB0_5;
	mul.wide.u32 	%rd10, %r13, 4;
	add.s64 	%rd11, %rd1, %rd10;
	add.s64 	%rd39, %rd11, 16;
	mov.u32 	%r43, %r12;
	mov.u32 	%r44, %r10;
$L__BB0_4:
	.pragma "nounroll";
	mul.wide.s32 	%rd12, %r43, 4;
	add.s64 	%rd13, %rd3, %rd12;
	ld.global.u8 	%rs1, [%rd13+-15];
	ld.global.u8 	%rs2, [%rd13+-14];
	ld.global.u8 	%rs3, [%rd13+-13];
	ld.global.u8 	%rs4, [%rd13+-12];
	cvt.rn.f32.u16 	%f60, %rs3;
	ld.global.f32 	%f61, [%rd39+-16];
	fma.rn.f32 	%f62, %f61, %f60, %f213;
	cvt.rn.f32.u16 	%f63, %rs2;
	fma.rn.f32 	%f64, %f61, %f63, %f214;
	cvt.rn.f32.u16 	%f65, %rs1;
	fma.rn.f32 	%f66, %f61, %f65, %f215;
	cvt.rn.f32.u16 	%f67, %rs4;
	fma.rn.f32 	%f68, %f61, %f67, %f216;
	ld.global.u8 	%rs5, [%rd13+-11];
	ld.global.u8 	%rs6, [%rd13+-10];
	ld.global.u8 	%rs7, [%rd13+-9];
	ld.global.u8 	%rs8, [%rd13+-8];
	cvt.rn.f32.u16 	%f69, %rs7;
	ld.global.f32 	%f70, [%rd39+-12];
	fma.rn.f32 	%f71, %f70, %f69, %f62;
	cvt.rn.f32.u16 	%f72, %rs6;
	fma.rn.f32 	%f73, %f70, %f72, %f64;
	cvt.rn.f32.u16 	%f74, %rs5;
	fma.rn.f32 	%f75, %f70, %f74, %f66;
	cvt.rn.f32.u16 	%f76, %rs8;
	fma.rn.f32 	%f77, %f70, %f76, %f68;
	ld.global.u8 	%rs9, [%rd13+-7];
	ld.global.u8 	%rs10, [%rd13+-6];
	ld.global.u8 	%rs11, [%rd13+-5];
	ld.global.u8 	%rs12, [%rd13+-4];
	cvt.rn.f32.u16 	%f78, %rs11;
	ld.global.f32 	%f79, [%rd39+-8];
	fma.rn.f32 	%f80, %f79, %f78, %f71;
	cvt.rn.f32.u16 	%f81, %rs10;
	fma.rn.f32 	%f82, %f79, %f81, %f73;
	cvt.rn.f32.u16 	%f83, %rs9;
	fma.rn.f32 	%f84, %f79, %f83, %f75;
	cvt.rn.f32.u16 	%f85, %rs12;
	fma.rn.f32 	%f86, %f79, %f85, %f77;
	ld.global.u8 	%rs13, [%rd13+-3];
	ld.global.u8 	%rs14, [%rd13+-2];
	ld.global.u8 	%rs15, [%rd13+-1];
	ld.global.u8 	%rs16, [%rd13];
	cvt.rn.f32.u16 	%f87, %rs15;
	ld.global.f32 	%f88, [%rd39+-4];
	fma.rn.f32 	%f89, %f88, %f87, %f80;
	cvt.rn.f32.u16 	%f90, %rs14;
	fma.rn.f32 	%f91, %f88, %f90, %f82;
	cvt.rn.f32.u16 	%f92, %rs13;
	fma.rn.f32 	%f93, %f88, %f92, %f84;
	cvt.rn.f32.u16 	%f94, %rs16;
	fma.rn.f32 	%f95, %f88, %f94, %f86;
	ld.global.u8 	%rs17, [%rd13+1];
	ld.global.u8 	%rs18, [%rd13+2];
	ld.global.u8 	%rs19, [%rd13+3];
	ld.global.u8 	%rs20, [%rd13+4];
	cvt.rn.f32.u16 	%f96, %rs19;
	ld.global.f32 	%f97, [%rd39];
	fma.rn.f32 	%f98, %f97, %f96, %f89;
	cvt.rn.f32.u16 	%f99, %rs18;
	fma.rn.f32 	%f100, %f97, %f99, %f91;
	cvt.rn.f32.u16 	%f101, %rs17;
	fma.rn.f32 	%f102, %f97, %f101, %f93;
	cvt.rn.f32.u16 	%f103, %rs20;
	fma.rn.f32 	%f104, %f97, %f103, %f95;
	ld.global.u8 	%rs21, [%rd13+5];
	ld.global.u8 	%rs22, [%rd13+6];
	ld.global.u8 	%rs23, [%rd13+7];
	ld.global.u8 	%rs24, [%rd13+8];
	cvt.rn.f32.u16 	%f105, %rs23;
	ld.global.f32 	%f106, [%rd39+4];
	fma.rn.f32 	%f107, %f106, %f105, %f98;
	cvt.rn.f32.u16 	%f108, %rs22;
	fma.rn.f32 	%f109, %f106, %f108, %f100;
	cvt.rn.f32.u16 	%f110, %rs21;
	fma.rn.f32 	%f111, %f106, %f110, %f102;
	cvt.rn.f32.u16 	%f112, %rs24;
	fma.rn.f32 	%f113, %f106, %f112, %f104;
	ld.global.u8 	%rs25, [%rd13+9];
	ld.global.u8 	%rs26, [%rd13+10];
	ld.global.u8 	%rs27, [%rd13+11];
	ld.global.u8 	%rs28, [%rd13+12];
	cvt.rn.f32.u16 	%f114, %rs27;
	ld.global.f32 	%f115, [%rd39+8];
	fma.rn.f32 	%f116, %f115, %f114, %f107;
	cvt.rn.f32.u16 	%f117, %rs26;
	fma.rn.f32 	%f118, %f115, %f117, %f109;
	cvt.rn.f32.u16 	%f119, %rs25;
	fma.rn.f32 	%f120, %f115, %f119, %f111;
	cvt.rn.f32.u16 	%f121, %rs28;
	fma.rn.f32 	%f122, %f115, %f121, %f113;
	ld.global.u8 	%rs29, [%rd13+13];
	ld.global.u8 	%rs30, [%rd13+14];
	ld.global.u8 	%rs31, [%rd13+15];
	ld.global.u8 	%rs32, [%rd13+16];
	cvt.rn.f32.u16 	%f123, %rs31;
	ld.global.f32 	%f124, [%rd39+12];
	fma.rn.f32 	%f213, %f124, %f123, %f116;
	cvt.rn.f32.u16 	%f125, %rs30;
	fma.rn.f32 	%f214, %f124, %f125, %f118;
	cvt.rn.f32.u16 	%f126, %rs29;
	fma.rn.f32 	%f215, %f124, %f126, %f120;
	cvt.rn.f32.u16 	%f127, %rs32;
	fma.rn.f32 	%f216, %f124, %f127, %f122;
	add.s32 	%r44, %r44, 8;
	add.s32 	%r43, %r43, 8;
	add.s64 	%rd39, %rd39, 32;
	setp.ne.s32 	%p3, %r44, 0;
	mov.u32 	%r46, %r8;
	@%p3 bra 	$L__BB0_4;
$L__BB0_5:
	setp.eq.s32 	%p4, %r5, 0;
	@%p4 bra 	$L__BB0_13;
	setp.lt.u32 	%p5, %r6, 3;
	@%p5 bra 	$L__BB0_8;
	add.s32 	%r31, %r12, %r46;
	mul.wide.s32 	%rd14, %r31, 4;
	add.s64 	%rd15, %rd2, %rd14;
	ld.global.u8 	%rs33, [%rd15];
	ld.global.u8 	%rs34, [%rd15+1];
	ld.global.u8 	%rs35, [%rd15+2];
	ld.global.u8 	%rs36, [%rd15+3];
	cvt.rn.f32.u16 	%f129, %rs35;
	add.s32 	%r32, %r46, %r13;
	mul.wide.u32 	%rd16, %r32, 4;
	add.s64 	%rd17, %rd1, %rd16;
	ld.global.f32 	%f130, [%rd17];
	fma.rn.f32 	%f131, %f130, %f129, %f213;
	cvt.rn.f32.u16 	%f132, %rs34;
	fma.rn.f32 	%f133, %f130, %f132, %f214;
	cvt.rn.f32.u16 	%f134, %rs33;
	fma.rn.f32 	%f135, %f130, %f134, %f215;
	cvt.rn.f32.u16 	%f136, %rs36;
	fma.rn.f32 	%f137, %f130, %f136, %f216;
	ld.global.u8 	%rs37, [%rd15+4];
	ld.global.u8 	%rs38, [%rd15+5];
	ld.global.u8 	%rs39, [%rd15+6];
	ld.global.u8 	%rs40, [%rd15+7];
	cvt.rn.f32.u16 	%f138, %rs39;
	cvt.u64.u32 	%rd18, %r13;
	cvt.u64.u32 	%rd19, %r46;
	add.s64 	%rd20, %rd19, %rd18;
	shl.b64 	%rd21, %rd20, 2;
	add.s64 	%rd22, %rd1, %rd21;
	ld.global.f32 	%f139, [%rd22+4];
	fma.rn.f32 	%f140, %f139, %f138, %f131;
	cvt.rn.f32.u16 	%f141, %rs38;
	fma.rn.f32 	%f142, %f139, %f141, %f133;
	cvt.rn.f32.u16 	%f143, %rs37;
	fma.rn.f32 	%f144, %f139, %f143, %f135;
	cvt.rn.f32.u16 	%f145, %rs40;
	fma.rn.f32 	%f146, %f139, %f145, %f137;
	ld.global.u8 	%rs41, [%rd15+8];
	ld.global.u8 	%rs42, [%rd15+9];
	ld.global.u8 	%rs43, [%rd15+10];
	ld.global.u8 	%rs44, [%rd15+11];
	cvt.rn.f32.u16 	%f147, %rs43;
	ld.global.f32 	%f148, [%rd22+8];
	fma.rn.f32 	%f149, %f148, %f147, %f140;
	cvt.rn.f32.u16 	%f150, %rs42;
	fma.rn.f32 	%f151, %f148, %f150, %f142;
	cvt.rn.f32.u16 	%f152, %rs41;
	fma.rn.f32 	%f153, %f148, %f152, %f144;
	cvt.rn.f32.u16 	%f154, %rs44;
	fma.rn.f32 	%f155, %f148, %f154, %f146;
	ld.global.u8 	%rs45, [%rd15+12];
	ld.global.u8 	%rs46, [%rd15+13];
	ld.global.u8 	%rs47, [%rd15+14];
	ld.global.u8 	%rs48, [%rd15+15];
	cvt.rn.f32.u16 	%f156, %rs47;
	ld.global.f32 	%f157, [%rd22+12];
	fma.rn.f32 	%f213, %f157, %f156, %f149;
	cvt.rn.f32.u16 	%f158, %rs46;
	fma.rn.f32 	%f214, %f157, %f158, %f151;
	cvt.rn.f32.u16 	%f159, %rs45;
	fma.rn.f32 	%f215, %f157, %f159, %f153;
	cvt.rn.f32.u16 	%f160, %rs48;
	fma.rn.f32 	%f216, %f157, %f160, %f155;
	add.s32 	%r46, %r46, 4;
$L__BB0_8:
	setp.eq.s32 	%p6, %r7, 0;
	@%p6 bra 	$L__BB0_13;
	setp.eq.s32 	%p7, %r7, 1;
	@%p7 bra 	$L__BB0_11;
	add.s32 	%r33, %r12, %r46;
	mul.wide.s32 	%rd23, %r33, 4;
	add.s64 	%rd24, %rd2, %rd23;
	ld.global.u8 	%rs49, [%rd24];
	ld.global.u8 	%rs50, [%rd24+1];
	ld.global.u8 	%rs51, [%rd24+2];
	ld.global.u8 	%rs52, [%rd24+3];
	cvt.rn.f32.u16 	%f162, %rs51;
	add.s32 	%r34, %r46, %r13;
	mul.wide.u32 	%rd25, %r34, 4;
	add.s64 	%rd26, %rd1, %rd25;
	ld.global.f32 	%f163, [%rd26];
	fma.rn.f32 	%f164, %f163, %f162, %f213;
	cvt.rn.f32.u16 	%f165, %rs50;
	fma.rn.f32 	%f166, %f163, %f165, %f214;
	cvt.rn.f32.u16 	%f167, %rs49;
	fma.rn.f32 	%f168, %f163, %f167, %f215;
	cvt.rn.f32.u16 	%f169, %rs52;
	fma.rn.f32 	%f170, %f163, %f169, %f216;
	ld.global.u8 	%rs53, [%rd24+4];
	ld.global.u8 	%rs54, [%rd24+5];
	ld.global.u8 	%rs55, [%rd24+6];
	ld.global.u8 	%rs56, [%rd24+7];
	cvt.rn.f32.u16 	%f171, %rs55;
	cvt.u64.u32 	%rd27, %r13;
	cvt.u64.u32 	%rd28, %r46;
	add.s64 	%rd29, %rd28, %rd27;
	shl.b64 	%rd30, %rd29, 2;
	add.s64 	%rd31, %rd1, %rd30;
	ld.global.f32 	%f172, [%rd31+4];
	fma.rn.f32 	%f213, %f172, %f171, %f164;
	cvt.rn.f32.u16 	%f173, %rs54;
	fma.rn.f32 	%f214, %f172, %f173, %f166;
	cvt.rn.f32.u16 	%f174, %rs53;
	fma.rn.f32 	%f215, %f172, %f174, %f168;
	cvt.rn.f32.u16 	%f175, %rs56;
	fma.rn.f32 	%f216, %f172, %f175, %f170;
	add.s32 	%r46, %r46, 2;
$L__BB0_11:
	setp.eq.s32 	%p8, %r9, 0;
	@%p8 bra 	$L__BB0_13;
	add.s32 	%r35, %r12, %r46;
	mul.wide.s32 	%rd32, %r35, 4;
	add.s64 	%rd33, %rd2, %rd32;
	ld.global.u8 	%rs57, [%rd33];
	ld.global.u8 	%rs58, [%rd33+1];
	ld.global.u8 	%rs59, [%rd33+2];
	ld.global.u8 	%rs60, [%rd33+3];
	cvt.rn.f32.u16 	%f176, %rs59;
	add.s32 	%r36, %r46, %r13;
	mul.wide.u32 	%rd34, %r36, 4;
	add.s64 	%rd35, %rd1, %rd34;
	ld.global.f32 	%f177, [%rd35];
	fma.rn.f32 	%f213, %f177, %f176, %f213;
	cvt.rn.f32.u16 	%f178, %rs58;
	fma.rn.f32 	%f214, %f177, %f178, %f214;
	cvt.rn.f32.u16 	%f179, %rs57;
	fma.rn.f32 	%f215, %f177, %f179, %f215;
	cvt.rn.f32.u16 	%f180, %rs60;
	fma.rn.f32 	%f216, %f177, %f180, %f216;
$L__BB0_13:
	add.s32 	%r42, %r42, 1;
	setp.ne.s32 	%p9, %r42, %r25;
	@%p9 bra 	$L__BB0_2;
$L__BB0_14:
	cvta.to.global.u64 	%rd36, %rd7;
	cvt.rzi.u32.f32 	%r37, %f213;
	cvt.rzi.u32.f32 	%r38, %f214;
	cvt.rzi.u32.f32 	%r39, %f215;
	cvt.rzi.u32.f32 	%r40, %f216;
	mad.lo.s32 	%r41, %r24, %r2, %r1;
	mul.wide.s32 	%rd37, %r41, 4;
	add.s64 	%rd38, %rd36, %rd37;
	st.global.u8 	[%rd38], %r39;
	st.global.u8 	[%rd38+1], %r38;
	st.global.u8 	[%rd38+2], %r37;
	st.global.u8 	[%rd38+3], %r40;
	ret;

}


// ===== COMPILED SASS (sm_100) =====

	.target	sm_100

	.elftype	@"ET_EXEC"


//--------------------- .note.nv.tkinfo           --------------------------
	.section	.note.nv.tkinfo,"",@"SHT_NOTE"
	.sectionflags	@"SHF_NOTE_NV_TKINFO"
	.tkinfo
        /*0018*/ 	.word	0x00000002
        /*0030*/ 	.string	""
        /*0030*/ 	.string	"ptxas"
        /*0030*/ 	.string	"Cuda compilation tools, release 13.0, V13.0.88"
        /*0030*/ 	.string	"Build cuda_13.0.r13.0/compiler.36424714_0"
        /*0030*/ 	.string	"-arch sm_100 -m 64 "



//--------------------- .note.nv.cuinfo           --------------------------
	.section	.note.nv.cuinfo,"",@"SHT_NOTE"
	.sectionflags	@"SHF_NOTE_NV_CUINFO"
        /*0018*/ 	.short	0x0002
        /*001a*/ 	.short	0x0064
        /*001c*/ 	.short	0x0082
	.zero		2


//--------------------- .nv.info                  --------------------------
	.section	.nv.info,"",@"SHT_CUDA_INFO"
	.align	4


	//----- nvinfo : EIATTR_REGCOUNT
	.align		4
        /*0000*/ 	.byte	0x04, 0x2f
        /*0002*/ 	.short	(.L_1 - .L_0)
	.align		4
.L_0:
        /*0004*/ 	.word	index@(_Z9ApplyBlurP7Pixel32S0_Pfiii)
        /*0008*/ 	.word	0x00000020


	//----- nvinfo : EIATTR_FRAME_SIZE
	.align		4
.L_1:
        /*000c*/ 	.byte	0x04, 0x11
        /*000e*/ 	.short	(.L_3 - .L_2)
	.align		4
.L_2:
        /*0010*/ 	.word	index@(_Z9ApplyBlurP7Pixel32S0_Pfiii)
        /*0014*/ 	.word	0x00000000


	//----- nvinfo : EIATTR_MIN_STACK_SIZE
	.align		4
.L_3:
        /*0018*/ 	.byte	0x04, 0x12
        /*001a*/ 	.short	(.L_5 - .L_4)
	.align		4
.L_4:
        /*001c*/ 	.word	index@(_Z9ApplyBlurP7Pixel32S0_Pfiii)
        /*0020*/ 	.word	0x00000000
.L_5:


//--------------------- .nv.compat                --------------------------
	.section	.nv.compat,"",@"SHT_CUDA_COMPAT_INFO"
	.align	4
        /*0000*/ 	.byte	0x02, 0x09, 0x00, 0x00, 0x02, 0x02, 0x01, 0x00, 0x02, 0x05, 0x05, 0x00, 0x03, 0x07, 0x01, 0x01
        /*0010*/ 	.byte	0x02, 0x03, 0x00, 0x00, 0x02, 0x06, 0x01, 0x00, 0x04, 0x0b, 0x08, 0x00, 0x09, 0x00, 0x00, 0x00
        /*0020*/ 	.byte	0x00, 0x00, 0x00, 0x00


//--------------------- .nv.info._Z9ApplyBlurP7Pixel32S0_Pfiii --------------------------
	.section	.nv.info._Z9ApplyBlurP7Pixel32S0_Pfiii,"",@"SHT_CUDA_INFO"
	.sectionflags	@""
	.align	4


	//----- nvinfo : EIATTR_CUDA_API_VERSION
	.align		4
        /*0000*/ 	.byte	0x04, 0x37
        /*0002*/ 	.short	(.L_7 - .L_6)
.L_6:
        /*0004*/ 	.word	0x00000082


	//----- nvinfo : EIATTR_KPARAM_INFO
	.align		4
.L_7:
        /*0008*/ 	.byte	0x04, 0x17
        /*000a*/ 	.short	(.L_9 - .L_8)
.L_8:
        /*000c*/ 	.word	0x00000000
        /*0010*/ 	.short	0x0005
        /*0012*/ 	.short	0x0020
        /*0014*/ 	.byte	0x00, 0xf0, 0x11, 0x00


	//----- nvinfo : EIATTR_KPARAM_INFO
	.align		4
.L_9:
        /*0018*/ 	.byte	0x04, 0x17
        /*001a*/ 	.short	(.L_11 - .L_10)
.L_10:
        /*001c*/ 	.word	0x00000000
        /*0020*/ 	.short	0x0004
        /*0022*/ 	.short	0x001c
        /*0024*/ 	.byte	0x00, 0xf0, 0x11, 0x00


	//----- nvinfo : EIATTR_KPARAM_INFO
	.align		4
.L_11:
        /*0028*/ 	.byte	0x04, 0x17
        /*002a*/ 	.short	(.L_13 - .L_12)
.L_12:
        /*002c*/ 	.word	0x00000000
        /*0030*/ 	.short	0x0003
        /*0032*/ 	.short	0x0018
        /*0034*/ 	.byte	0x00, 0xf0, 0x11, 0x00


	//----- nvinfo : EIATTR_KPARAM_INFO
	.align		4
.L_13:
        /*0038*/ 	.byte	0x04, 0x17
        /*003a*/ 	.short	(.L_15 - .L_14)
.L_14:
        /*003c*/ 	.word	0x00000000
        /*0040*/ 	.short	0x0002
        /*0042*/ 	.short	0x0010
        /*0044*/ 	.byte	0x00, 0xf5, 0x21, 0x00


	//----- nvinfo : EIATTR_KPARAM_INFO
	.align		4
.L_15:
        /*0048*/ 	.byte	0x04, 0x17
        /*004a*/ 	.short	(.L_17 - .L_16)
.L_16:
        /*004c*/ 	.word	0x00000000
        /*0050*/ 	.short	0x0001
        /*0052*/ 	.short	0x0008
        /*0054*/ 	.byte	0x00, 0xf5, 0x21, 0x00


	//----- nvinfo : EIATTR_KPARAM_INFO
	.align		4
.L_17:
        /*0058*/ 	.byte	0x04, 0x17
        /*005a*/ 	.short	(.L_19 - .L_18)
.L_18:
        /*005c*/ 	.word	0x00000000
        /*0060*/ 	.short	0x0000
        /*0062*/ 	.short	0x0000
        /*0064*/ 	.byte	0x00, 0xf5, 0x21, 0x00


	//----- nvinfo : EIATTR_SPARSE_MMA_MASK
	.align		4
.L_19:
        /*0068*/ 	.byte	0x03, 0x50
        /*006a*/ 	.short	0x0000


	//----- nvinfo : EIATTR_MAXREG_COUNT
	.align		4
        /*006c*/ 	.byte	0x03, 0x1b
        /*006e*/ 	.short	0x00ff


	//----- nvinfo : EIATTR_MERCURY_ISA_VERSION
	.align		4
        /*0070*/ 	.byte	0x03, 0x5f
        /*0072*/ 	.short	0x0101


	//----- nvinfo : EIATTR_VRC_CTA_INIT_COUNT
	.align		4
        /*0074*/ 	.byte	0x02, 0x4a
	.zero		1
	.zero		1


	//----- nvinfo : EIATTR_EXIT_INSTR_OFFSETS
	.align		4
        /*0078*/ 	.byte	0x04, 0x1c
        /*007a*/ 	.short	(.L_21 - .L_20)


	//   ....[0]....
.L_20:
        /*007c*/ 	.word	0x00001300


	//----- nvinfo : EIATTR_CBANK_PARAM_SIZE
	.align		4
.L_21:
        /*0080*/ 	.byte	0x03, 0x19
        /*0082*/ 	.short	0x0024


	//----- nvinfo : EIATTR_PARAM_CBANK
	.align		4
        /*0084*/ 	.byte	0x04, 0x0a
        /*0086*/ 	.short	(.L_23 - .L_22)
	.align		4
.L_22:
        /*0088*/ 	.word	index@(.nv.constant0._Z9ApplyBlurP7Pixel32S0_Pfiii)
        /*008c*/ 	.short	0x0380
        /*008e*/ 	.short	0x0024


	//----- nvinfo : EIATTR_SW_WAR
	.align		4
.L_23:
        /*0090*/ 	.byte	0x04, 0x36
        /*0092*/ 	.short	(.L_25 - .L_24)
.L_24:
        /*0094*/ 	.word	0x00000008
.L_25:


//--------------------- .nv.callgraph             --------------------------
	.section	.nv.callgraph,"",@"SHT_CUDA_CALLGRAPH"
	.align	4
	.sectionentsize	8
	.align		4
        /*0000*/ 	.word	0x00000000
	.align		4
        /*0004*/ 	.word	0xffffffff
	.align		4
        /*0008*/ 	.word	0x00000000
	.align		4
        /*000c*/ 	.word	0xfffffffe
	.align		4
        /*0010*/ 	.word	0x00000000
	.align		4
        /*0014*/ 	.word	0xfffffffd
	.align		4
        /*0018*/ 	.word	0x00000000
	.align		4
        /*001c*/ 	.word	0xfffffffc


//--------------------- .text._Z9ApplyBlurP7Pixel32S0_Pfiii --------------------------
	.section	.text._Z9ApplyBlurP7Pixel32S0_Pfiii,"ax",@progbits
	.align	128
        .global         _Z9ApplyBlurP7Pixel32S0_Pfiii
        .type           _Z9ApplyBlurP7Pixel32S0_Pfiii,@function
        .size           _Z9ApplyBlurP7Pixel32S0_Pfiii,(.L_x_8 - _Z9ApplyBlurP7Pixel32S0_Pfiii)
        .other          _Z9ApplyBlurP7Pixel32S0_Pfiii,@"STO_CUDA_ENTRY STV_DEFAULT"
_Z9ApplyBlurP7Pixel32S0_Pfiii:
.text._Z9ApplyBlurP7Pixel32S0_Pfiii:
[----:B------:R-:W-:Y:S01]  /*0000*/  LDC R1, c[0x0][0x37c] ;  /* 0x0000df00ff017b82 */ /* 0x000fe20000000800 */
[----:B------:R-:W0:Y:S01]  /*0010*/  LDCU UR8, c[0x0][0x3a0] ;  /* 0x00007400ff0877ac */ /* 0x000e220008000800 */
[----:B------:R-:W1:Y:S06]  /*0020*/  S2R R0, SR_TID.X ;  /* 0x0000000000007919 */ /* 0x000e6c0000002100 */
[----:B------:R-:W2:Y:S01]  /*0030*/  S2UR UR13, SR_CTAID.X ;  /* 0x00000000000d79c3 */ /* 0x000ea20000002500 */
[----:B------:R-:W-:Y:S01]  /*0040*/  HFMA2 R13, -RZ, RZ, 0, 0 ;  /* 0x00000000ff0d7431 */ /* 0x000fe200000001ff */
[----:B------:R-:W-:Y:S01]  /*0050*/  CS2R R10, SRZ ;  /* 0x00000000000a7805 */ /* 0x000fe2000001ff00 */
[----:B------:R-:W-:Y:S01]  /*0060*/  IMAD.MOV.U32 R9, RZ, RZ, RZ ;  /* 0x000000ffff097224 */ /* 0x000fe200078e00ff */
[----:B------:R-:W3:Y:S01]  /*0070*/  LDCU.64 UR14, c[0x0][0x358] ;  /* 0x00006b00ff0e77ac */ /* 0x000ee20008000a00 */
[----:B0-----:R-:W-:-:S09]  /*0080*/  UISETP.GE.AND UP0, UPT, UR8, 0x1, UPT ;  /* 0x000000010800788c */ /* 0x001fd2000bf06270 */
[----:B------:R-:W-:Y:S05]  /*0090*/  BRA.U !UP0, `(.L_x_0) ;  /* 0x0000001108687547 */ /* 0x000fea000b800000 */
[----:B------:R-:W0:Y:S01]  /*00a0*/  LDCU.64 UR6, c[0x0][0x380] ;  /* 0x00007000ff0677ac */ /* 0x000e220008000a00 */
[----:B------:R-:W-:Y:S02]  /*00b0*/  MOV R9, RZ ;  /* 0x000000ff00097202 */ /* 0x000fe40000000f00 */
[----:B------:R-:W-:Y:S01]  /*00c0*/  CS2R R10, SRZ ;  /* 0x00000000000a7805 */ /* 0x000fe2000001ff00 */
[----:B------:R-:W-:Y:S01]  /*00d0*/  IMAD.MOV.U32 R13, RZ, RZ, RZ ;  /* 0x000000ffff0d7224 */ /* 0x000fe200078e00ff */
[----:B------:R-:W-:Y:S02]  /*00e0*/  UIADD3 UR4, UPT, UPT, UR8, -0x1, URZ ;  /* 0xffffffff08047890 */ /* 0x000fe4000fffe0ff */
[----:B------:R-:W-:Y:S02]  /*00f0*/  ULOP3.LUT UR5, UR8, 0x7, URZ, 0xc0, !UPT ;  /* 0x0000000708057892 */ /* 0x000fe4000f8ec0ff */
[----:B------:R-:W-:Y:S02]  /*0100*/  USHF.R.U32.HI UR4, URZ, 0x1, UR4 ;  /* 0x00000001ff047899 */ /* 0x000fe40008011604 */
[----:B------:R-:W-:-:S02]  /*0110*/  UIADD3 UR5, UPT, UPT, UR5, -0x1, URZ ;  /* 0xffffffff05057890 */ /* 0x000fc4000fffe0ff */
[----:B------:R-:W-:Y:S02]  /*0120*/  ULOP3.LUT UR12, UR8, 0x3, URZ, 0xc0, !UPT ;  /* 0x00000003080c7892 */ /* 0x000fe4000f8ec0ff */
[----:B--2---:R-:W-:Y:S02]  /*0130*/  UIADD3 UR11, UPT, UPT, -UR4, UR13, URZ ;  /* 0x0000000d040b7290 */ /* 0x004fe4000fffe1ff */
[----:B-1----:R-:W-:Y:S01]  /*0140*/  IADD3 R6, PT, PT, R0, -UR4, RZ ;  /* 0x8000000400067c10 */ /* 0x002fe2000fffe0ff */
[----:B------:R-:W-:Y:S02]  /*0150*/  ULOP3.LUT UR8, UR8, 0x7ffffff8, URZ, 0xc0, !UPT ;  /* 0x7ffffff808087892 */ /* 0x000fe4000f8ec0ff */
[----:B0-----:R-:W-:Y:S01]  /*0160*/  UIADD3 UR9, UP0, UPT, UR6, 0xf, URZ ;  /* 0x0000000f06097890 */ /* 0x001fe2000ff1e0ff */
[----:B------:R-:W-:-:S03]  /*0170*/  UMOV UR4, URZ ;  /* 0x000000ff00047c82 */ /* 0x000fc60008000000 */
[----:B------:R-:W-:Y:S02]  /*0180*/  UIADD3.X UR10, UPT, UPT, URZ, UR7, URZ, UP0, !UPT ;  /* 0x00000007ff0a7290 */ /* 0x000fe400087fe4ff */
[----:B------:R-:W-:-:S11]  /*0190*/  UISETP.GE.U32.AND UP0, UPT, UR5, 0x3, UPT ;  /* 0x000000030500788c */ /* 0x000fd6000bf06070 */
.L_x_6:
[----:B------:R-:W0:Y:S01]  /*01a0*/  LDCU UR6, c[0x0][0x3a0] ;  /* 0x00007400ff0677ac */ /* 0x000e220008000800 */
[----:B------:R-:W1:Y:S01]  /*01b0*/  LDC R7, c[0x0][0x398] ;  /* 0x0000e600ff077b82 */ /* 0x000e620000000800 */
[----:B------:R-:W-:Y:S01]  /*01c0*/  IMAD.MOV.U32 R8, RZ, RZ, RZ ;  /* 0x000000ffff087224 */ /* 0x000fe200078e00ff */
[----:B------:R-:W-:Y:S02]  /*01d0*/  UIADD3 UR5, UPT, UPT, UR11, UR4, URZ ;  /* 0x000000040b057290 */ /* 0x000fe4000fffe0ff */
[----:B0-----:R-:W-:Y:S02]  /*01e0*/  UISETP.GE.U32.AND UP2, UPT, UR6, 0x8, UPT ;  /* 0x000000080600788c */ /* 0x001fe4000bf46070 */
[----:B------:R-:W-:Y:S02]  /*01f0*/  UIMAD UR17, UR4, UR6, URZ ;  /* 0x00000006041172a4 */ /* 0x000fe4000f8e02ff */
[----:B------:R-:W-:Y:S01]  /*0200*/  UIADD3 UR4, UPT, UPT, UR4, 0x1, URZ ;  /* 0x0000000104047890 */ /* 0x000fe2000fffe0ff */
[----:B-1----:R-:W-:-:S03]  /*0210*/  IMAD R7, R7, UR5, R6 ;  /* 0x0000000507077c24 */ /* 0x002fc6000f8e0206 */
[----:B------:R-:W-:Y:S01]  /*0220*/  UISETP.NE.AND UP1, UPT, UR4, UR6, UPT ;  /* 0x000000060400728c */ /* 0x000fe2000bf25270 */
[----:B------:R-:W-:Y:S10]  /*0230*/  BRA.U !UP2, `(.L_x_1) ;  /* 0x000000050ae87547 */ /* 0x000ff4000b800000 */
[----:B------:R-:W0:Y:S01]  /*0240*/  LDCU.64 UR6, c[0x0][0x390] ;  /* 0x00007200ff0677ac */ /* 0x000e220008000a00 */
[----:B------:R-:W-:Y:S01]  /*0250*/  MOV R8, R7 ;  /* 0x0000000700087202 */ /* 0x000fe20000000f00 */
[----:B------:R-:W-:Y:S02]  /*0260*/  UIADD3 UR5, UPT, UPT, -UR8, URZ, URZ ;  /* 0x000000ff08057290 */ /* 0x000fe4000fffe1ff */
[----:B0-----:R-:W-:-:S04]  /*0270*/  UIMAD.WIDE.U32 UR6, UR17, 0x4, UR6 ;  /* 0x00000004110678a5 */ /* 0x001fc8000f8e0006 */
[----:B------:R-:W-:-:S04]  /*0280*/  UIADD3 UR16, UP2, UPT, UR6, 0x10, URZ ;  /* 0x0000001006107890 */ /* 0x000fc8000ff5e0ff */
[----:B------:R-:W-:Y:S02]  /*0290*/  UIADD3.X UR6, UPT, UPT, URZ, UR7, URZ, UP2, !UPT ;  /* 0x00000007ff067290 */ /* 0x000fe400097fe4ff */
[----:B------:R-:W-:-:S04]  /*02a0*/  IMAD.U32 R2, RZ, RZ, UR16 ;  /* 0x00000010ff027e24 */ /* 0x000fc8000f8e00ff */
[----:B------:R-:W-:-:S07]  /*02b0*/  MOV R3, UR6 ;  /* 0x0000000600037c02 */ /* 0x000fce0008000f00 */
.L_x_2:
[----:B------:R-:W-:Y:S01]  /*02c0*/  MOV R5, UR10 ;  /* 0x0000000a00057c02 */ /* 0x000fe20008000f00 */
[----:B------:R-:W-:Y:S01]  /*02d0*/  IMAD.U32 R4, RZ, RZ, UR9 ;  /* 0x00000009ff047e24 */ /* 0x000fe2000f8e00ff */
[----:B---3--:R-:W2:Y:S03]  /*02e0*/  LDG.E R16, desc[UR14][R2.64+-0x10] ;  /* 0xfffff00e02107981 */ /* 0x008ea6000c1e1900 */
[----:B------:R-:W-:Y:S01]  /*02f0*/  IMAD.WIDE R4, R8, 0x4, R4 ;  /* 0x0000000408047825 */ /* 0x000fe200078e0204 */
[----:B------:R-:W3:Y:S04]  /*0300*/  LDG.E R20, desc[UR14][R2.64+-0xc] ;  /* 0xfffff40e02147981 */ /* 0x000ee8000c1e1900 */
[----:B------:R-:W4:Y:S04]  /*0310*/  LDG.E.U8 R23, desc[UR14][R4.64+-0xd] ;  /* 0xfffff30e04177981 */ /* 0x000f28000c1e1100 */
[----:B------:R-:W5:Y:S04]  /*0320*/  LDG.E.U8 R18, desc[UR14][R4.64+-0xe] ;  /* 0xfffff20e04127981 */ /* 0x000f68000c1e1100 */
[----:B------:R-:W3:Y:S04]  /*0330*/  LDG.E.U8 R17, desc[UR14][R4.64+-0xf] ;  /* 0xfffff10e04117981 */ /* 0x000ee8000c1e1100 */
[----:B------:R-:W3:Y:S04]  /*0340*/  LDG.E.U8 R24, desc[UR14][R4.64+-0xc] ;  /* 0xfffff40e04187981 */ /* 0x000ee8000c1e1100 */
[----:B------:R-:W3:Y:S04]  /*0350*/  LDG.E.U8 R22, desc[UR14][R4.64+-0x8] ;  /* 0xfffff80e04167981 */ /* 0x000ee8000c1e1100 */
[----:B------:R-:W3:Y:S04]  /*0360*/  LDG.E.U8 R19, desc[UR14][R4.64+-0x9] ;  /* 0xfffff70e04137981 */ /* 0x000ee8000c1e1100 */
[----:B------:R-:W3:Y:S04]  /*0370*/  LDG.E.U8 R14, desc[UR14][R4.64+-0xa] ;  /* 0xfffff60e040e7981 */ /* 0x000ee8000c1e1100 */
[----:B------:R-:W3:Y:S04]  /*0380*/  LDG.E.U8 R21, desc[UR14][R4.64+-0xb] ;  /* 0xfffff50e04157981 */ /* 0x000ee8000c1e1100 */
[----:B------:R-:W3:Y:S04]  /*0390*/  LDG.E.U8 R15, desc[UR14][R4.64+-0x5] ;  /* 0xfffffb0e040f7981 */ /* 0x000ee8000c1e1100 */
[----:B------:R-:W3:Y:S01]  /*03a0*/  LDG.E R12, desc[UR14][R2.64+-0x8] ;  /* 0xfffff80e020c7981 */ /* 0x000ee2000c1e1900 */
[----:B----4-:R-:W-:-:S02]  /*03b0*/  I2FP.F32.U32 R26, R23 ;  /* 0x00000017001a7245 */ /* 0x010fc40000201000 */
[----:B-----5:R-:W-:-:S03]  /*03c0*/  I2FP.F32.U32 R18, R18 ;  /* 0x0000001200127245 */ /* 0x020fc60000201000 */
[----:B--2---:R-:W-:Y:S02]  /*03d0*/  FFMA R23, R26, R16, R13 ;  /* 0x000000101a177223 */ /* 0x004fe4000000000d */
[----:B------:R-:W2:Y:S01]  /*03e0*/  LDG.E.U8 R13, desc[UR14][R4.64+-0x6] ;  /* 0xfffffa0e040d7981 */ /* 0x000ea2000c1e1100 */
[----:B---3--:R-:W-:Y:S02]  /*03f0*/  I2FP.F32.U32 R17, R17 ;  /* 0x0000001100117245 */ /* 0x008fe40000201000 */
[----:B------:R-:W-:Y:S01]  /*0400*/  I2FP.F32.U32 R24, R24 ;  /* 0x0000001800187245 */ /* 0x000fe20000201000 */
[C---:B------:R-:W-:Y:S02]  /*0410*/  FFMA R11, R16.reuse, R18, R11 ;  /* 0x00000012100b7223 */ /* 0x040fe4000000000b */
[C---:B------:R-:W-:Y:S01]  /*0420*/  FFMA R25, R16.reuse, R17, R10 ;  /* 0x0000001110197223 */ /* 0x040fe2000000000a */
[----:B------:R-:W3:Y:S01]  /*0430*/  LDG.E.U8 R18, desc[UR14][R4.64+-0x1] ;  /* 0xffffff0e04127981 */ /* 0x000ee2000c1e1100 */
[----:B------:R-:W-:Y:S01]  /*0440*/  I2FP.F32.U32 R22, R22 ;  /* 0x0000001600167245 */ /* 0x000fe20000201000 */
[----:B------:R-:W-:-:S02]  /*0450*/  FFMA R27, R16, R24, R9 ;  /* 0x00000018101b7223 */ /* 0x000fc40000000009 */
[----:B------:R-:W4:Y:S01]  /*0460*/  LDG.E.U8 R16, desc[UR14][R4.64+-0x7] ;  /* 0xfffff90e04107981 */ /* 0x000f22000c1e1100 */
[----:B------:R-:W-:-:S03]  /*0470*/  I2FP.F32.U32 R10, R19 ;  /* 0x00000013000a7245 */ /* 0x000fc60000201000 */
[----:B------:R-:W5:Y:S01]  /*0480*/  LDG.E.U8 R17, desc[UR14][R4.64+-0x4] ;  /* 0xfffffc0e04117981 */ /* 0x000f62000c1e1100 */
[----:B------:R-:W-:-:S03]  /*0490*/  I2FP.F32.U32 R9, R14 ;  /* 0x0000000e00097245 */ /* 0x000fc60000201000 */
[----:B------:R-:W5:Y:S01]  /*04a0*/  LDG.E.U8 R19, desc[UR14][R4.64+-0x2] ;  /* 0xfffffe0e04137981 */ /* 0x000f62000c1e1100 */
[----:B------:R-:W-:Y:S01]  /*04b0*/  I2FP.F32.U32 R24, R21 ;  /* 0x0000001500187245 */ /* 0x000fe20000201000 */
[----:B------:R-:W-:Y:S01]  /*04c0*/  FFMA R27, R20, R22, R27 ;  /* 0x00000016141b7223 */ /* 0x000fe2000000001b */
[----:B------:R-:W-:Y:S01]  /*04d0*/  FFMA R29, R10, R20, R23 ;  /* 0x000000140a1d7223 */ /* 0x000fe20000000017 */
[C---:B------:R-:W-:Y:S01]  /*04e0*/  FFMA R21, R20.reuse, R9, R11 ;  /* 0x0000000914157223 */ /* 0x040fe2000000000b */
[----:B------:R-:W5:Y:S01]  /*04f0*/  LDG.E.U8 R22, desc[UR14][R4.64+0x3] ;  /* 0x0000030e04167981 */ /* 0x000f62000c1e1100 */
[----:B------:R-:W-:Y:S01]  /*0500*/  FFMA R25, R20, R24, R25 ;  /* 0x0000001814197223 */ /* 0x000fe20000000019 */
[----:B------:R-:W-:Y:S02]  /*0510*/  I2FP.F32.U32 R10, R15 ;  /* 0x0000000f000a7245 */ /* 0x000fe40000201000 */
[----:B------:R-:W5:Y:S04]  /*0520*/  LDG.E R14, desc[UR14][R2.64+-0x4] ;  /* 0xfffffc0e020e7981 */ /* 0x000f68000c1e1900 */
[----:B------:R-:W5:Y:S04]  /*0530*/  LDG.E.U8 R20, desc[UR14][R4.64+0x2] ;  /* 0x0000020e04147981 */ /* 0x000f68000c1e1100 */
[----:B------:R-:W5:Y:S04]  /*0540*/  LDG.E.U8 R23, desc[UR14][R4.64+-0x3] ;  /* 0xfffffd0e04177981 */ /* 0x000f68000c1e1100 */
[----:B------:R-:W5:Y:S01]  /*0550*/  LDG.E.U8 R24, desc[UR14][R4.64] ;  /* 0x0000000e04187981 */ /* 0x000f62000c1e1100 */
[----:B------:R-:W-:-:S03]  /*0560*/  FFMA R29, R10, R12, R29 ;  /* 0x0000000c0a1d7223 */ /* 0x000fc6000000001d */
[----:B------:R-:W5:Y:S04]  /*0570*/  LDG.E R9, desc[UR14][R2.64] ;  /* 0x0000000e02097981 */ /* 0x000f68000c1e1900 */
[----:B------:R-:W5:Y:S04]  /*0580*/  LDG.E.U8 R10, desc[UR14][R4.64+0x1] ;  /* 0x0000010e040a7981 */ /* 0x000f68000c1e1100 */
[----:B------:R-:W5:Y:S04]  /*0590*/  LDG.E.U8 R11, desc[UR14][R4.64+0x4] ;  /* 0x0000040e040b7981 */ /* 0x000f68000c1e1100 */
[----:B------:R-:W5:Y:S01]  /*05a0*/  LDG.E.U8 R15, desc[UR14][R4.64+0x5] ;  /* 0x0000050e040f7981 */ /* 0x000f62000c1e1100 */
[----:B--2---:R-:W-:-:S05]  /*05b0*/  I2FP.F32.U32 R13, R13 ;  /* 0x0000000d000d7245 */ /* 0x004fca0000201000 */
[C---:B------:R-:W-:Y:S02]  /*05c0*/  FFMA R21, R12.reuse, R13, R21 ;  /* 0x0000000d0c157223 */ /* 0x040fe40000000015 */
[----:B------:R-:W2:Y:S01]  /*05d0*/  LDG.E.U8 R13, desc[UR14][R4.64+0x6] ;  /* 0x0000060e040d7981 */ /* 0x000ea2000c1e1100 */
[----:B---3--:R-:W-:Y:S02]  /*05e0*/  I2FP.F32.U32 R18, R18 ;  /* 0x0000001200127245 */ /* 0x008fe40000201000 */
[----:B----4-:R-:W-:Y:S02]  /*05f0*/  I2FP.F32.U32 R16, R16 ;  /* 0x0000001000107245 */ /* 0x010fe40000201000 */
[----:B-----5:R-:W-:Y:S02]  /*0600*/  I2FP.F32.U32 R26, R17 ;  /* 0x00000011001a7245 */ /* 0x020fe40000201000 */
[----:B------:R-:W-:Y:S01]  /*0610*/  I2FP.F32.U32 R19, R19 ;  /* 0x0000001300137245 */ /* 0x000fe20000201000 */
[----:B------:R-:W-:-:S02]  /*0620*/  FFMA R25, R12, R16, R25 ;  /* 0x000000100c197223 */ /* 0x000fc40000000019 */
[----:B------:R-:W-:Y:S02]  /*0630*/  FFMA R27, R12, R26, R27 ;  /* 0x0000001a0c1b7223 */ /* 0x000fe4000000001b */
[----:B------:R-:W3:Y:S01]  /*0640*/  LDG.E.U8 R12, desc[UR14][R4.64+0x7] ;  /* 0x0000070e040c7981 */ /* 0x000ee2000c1e1100 */
[----:B------:R-:W-:-:S03]  /*0650*/  I2FP.F32.U32 R17, R22 ;  /* 0x0000001600117245 */ /* 0x000fc60000201000 */
[----:B------:R-:W4:Y:S01]  /*0660*/  LDG.E R22, desc[UR14][R2.64+0x4] ;  /* 0x0000040e02167981 */ /* 0x000f22000c1e1900 */
[----:B------:R-:W-:Y:S01]  /*0670*/  FFMA R18, R18, R14, R29 ;  /* 0x0000000e12127223 */ /* 0x000fe2000000001d */
[----:B------:R-:W-:Y:S02]  /*0680*/  FFMA R16, R14, R19, R21 ;  /* 0x000000130e107223 */ /* 0x000fe40000000015 */
[----:B------:R-:W5:Y:S01]  /*0690*/  LDG.E.U8 R21, desc[UR14][R4.64+0xa] ;  /* 0x00000a0e04157981 */ /* 0x000f62000c1e1100 */
[----:B------:R-:W-:-:S03]  /*06a0*/  I2FP.F32.U32 R20, R20 ;  /* 0x0000001400147245 */ /* 0x000fc60000201000 */
[----:B------:R-:W5:Y:S01]  /*06b0*/  LDG.E.U8 R19, desc[UR14][R4.64+0xc] ;  /* 0x00000c0e04137981 */ /* 0x000f62000c1e1100 */
[----:B------:R-:W-:Y:S02]  /*06c0*/  I2FP.F32.U32 R23, R23 ;  /* 0x0000001700177245 */ /* 0x000fe40000201000 */
[----:B------:R-:W-:-:S03]  /*06d0*/  I2FP.F32.U32 R26, R24 ;  /* 0x00000018001a7245 */ /* 0x000fc60000201000 */
[C---:B------:R-:W-:Y:S02]  /*06e0*/  FFMA R24, R14.reuse, R23, R25 ;  /* 0x000000170e187223 */ /* 0x040fe40000000019 */
[----:B------:R-:W5:Y:S01]  /*06f0*/  LDG.E.U8 R25, desc[UR14][R4.64+0xe] ;  /* 0x00000e0e04197981 */ /* 0x000f62000c1e1100 */
[----:B------:R-:W-:Y:S01]  /*0700*/  FFMA R18, R17, R9, R18 ;  /* 0x0000000911127223 */ /* 0x000fe20000000012 */
[----:B------:R-:W-:Y:S01]  /*0710*/  FFMA R17, R9, R20, R16 ;  /* 0x0000001409117223 */ /* 0x000fe20000000010 */
[----:B------:R-:W-:Y:S01]  /*0720*/  FFMA R26, R14, R26, R27 ;  /* 0x0000001a0e1a7223 */ /* 0x000fe2000000001b */
[----:B------:R-:W5:Y:S01]  /*0730*/  LDG.E.U8 R16, desc[UR14][R4.64+0x8] ;  /* 0x0000080e04107981 */ /* 0x000f62000c1e1100 */
[----:B------:R-:W-:-:S03]  /*0740*/  I2FP.F32.U32 R23, R10 ;  /* 0x0000000a00177245 */ /* 0x000fc60000201000 */
[----:B------:R-:W5:Y:S01]  /*0750*/  LDG.E.U8 R14, desc[UR14][R4.64+0xb] ;  /* 0x00000b0e040e7981 */ /* 0x000f62000c1e1100 */
[----:B------:R-:W-:-:S03]  /*0760*/  I2FP.F32.U32 R27, R11 ;  /* 0x0000000b001b7245 */ /* 0x000fc60000201000 */
[----:B------:R-:W5:Y:S01]  /*0770*/  LDG.E.U8 R20, desc[UR14][R4.64+0x9] ;  /* 0x0000090e04147981 */ /* 0x000f62000c1e1100 */
[C---:B------:R-:W-:Y:S01]  /*0780*/  FFMA R11, R9.reuse, R23, R24 ;  /* 0x00000017090b7223 */ /* 0x040fe20000000018 */
[----:B------:R-:W-:Y:S02]  /*0790*/  FFMA R27, R9, R27, R26 ;  /* 0x0000001b091b7223 */ /* 0x000fe4000000001a */
[----:B------:R-:W5:Y:S04]  /*07a0*/  LDG.E R10, desc[UR14][R2.64+0x8] ;  /* 0x0000080e020a7981 */ /* 0x000f68000c1e1900 */
[----:B------:R-:W5:Y:S04]  /*07b0*/  LDG.E.U8 R23, desc[UR14][R4.64+0xd] ;  /* 0x00000d0e04177981 */ /* 0x000f68000c1e1100 */
[----:B------:R-:W5:Y:S04]  /*07c0*/  LDG.E.U8 R24, desc[UR14][R4.64+0xf] ;  /* 0x00000f0e04187981 */ /* 0x000f68000c1e1100 */
[----:B------:R-:W5:Y:S04]  /*07d0*/  LDG.E.U8 R26, desc[UR14][R4.64+0x10] ;  /* 0x0000100e041a7981 */ /* 0x000f68000c1e1100 */
[----:B------:R0:W5:Y:S01]  /*07e0*/  LDG.E R9, desc[UR14][R2.64+0xc] ;  /* 0x00000c0e02097981 */ /* 0x000162000c1e1900 */
[----:B------:R-:W-:Y:S01]  /*07f0*/  UIADD3 UR5, UPT, UPT, UR5, 0x8, URZ ;  /* 0x0000000805057890 */ /* 0x000fe2000fffe0ff */
[----:B------:R-:W-:-:S03]  /*0800*/  I2FP.F32.U32 R28, R15 ;  /* 0x0000000f001c7245 */ /* 0x000fc60000201000 */
[----:B------:R-:W-:Y:S01]  /*0810*/  UISETP.NE.AND UP2, UPT, UR5, URZ, UPT ;  /* 0x000000ff0500728c */ /* 0x000fe2000bf45270 */
[----:B0-----:R-:W-:Y:S02]  /*0820*/  IADD3 R2, P0, PT, R2, 0x20, RZ ;  /* 0x0000002002027810 */ /* 0x001fe40007f1e0ff */
[----:B------:R-:W-:-:S03]  /*0830*/  IADD3 R8, PT, PT, R8, 0x8, RZ ;  /* 0x0000000808087810 */ /* 0x000fc60007ffe0ff */
[----:B------:R-:W-:Y:S01]  /*0840*/  IMAD.X R3, RZ, RZ, R3, P0 ;  /* 0x000000ffff037224 */ /* 0x000fe200000e0603 */
[----:B---3--:R-:W-:Y:S02]  /*0850*/  I2FP.F32.U32 R29, R12 ;  /* 0x0000000c001d7245 */ /* 0x008fe40000201000 */
[----:B--2---:R-:W-:-:S03]  /*0860*/  I2FP.F32.U32 R12, R13 ;  /* 0x0000000d000c7245 */ /* 0x004fc60000201000 */
[----:B----4-:R-:W-:Y:S01]  /*0870*/  FFMA R13, R29, R22, R18 ;  /* 0x000000161d0d7223 */ /* 0x010fe20000000012 */
[C---:B------:R-:W-:Y:S01]  /*0880*/  FFMA R11, R22.reuse, R28, R11 ;  /* 0x0000001c160b7223 */ /* 0x040fe2000000000b */
[----:B------:R-:W-:Y:S01]  /*0890*/  FFMA R17, R22, R12, R17 ;  /* 0x0000000c16117223 */ /* 0x000fe20000000011 */
[----:B-----5:R-:W-:Y:S02]  /*08a0*/  I2FP.F32.U32 R21, R21 ;  /* 0x0000001500157245 */ /* 0x020fe40000201000 */
[----:B------:R-:W-:Y:S02]  /*08b0*/  I2FP.F32.U32 R12, R19 ;  /* 0x00000013000c7245 */ /* 0x000fe40000201000 */
[----:B------:R-:W-:Y:S02]  /*08c0*/  I2FP.F32.U32 R16, R16 ;  /* 0x0000001000107245 */ /* 0x000fe40000201000 */
[----:B------:R-:W-:-:S03]  /*08d0*/  I2FP.F32.U32 R14, R14 ;  /* 0x0000000e000e7245 */ /* 0x000fc60000201000 */
[----:B------:R-:W-:Y:S01]  /*08e0*/  FFMA R27, R22, R16, R27 ;  /* 0x00000010161b7223 */ /* 0x000fe2000000001b */
[----:B------:R-:W-:Y:S02]  /*08f0*/  I2FP.F32.U32 R20, R20 ;  /* 0x0000001400147245 */ /* 0x000fe40000201000 */
[----:B------:R-:W-:Y:S01]  /*0900*/  I2FP.F32.U32 R25, R25 ;  /* 0x0000001900197245 */ /* 0x000fe20000201000 */
[----:B------:R-:W-:Y:S01]  /*0910*/  FFMA R14, R14, R10, R13 ;  /* 0x0000000a0e0e7223 */ /* 0x000fe2000000000d */
[C---:B------:R-:W-:Y:S01]  /*0920*/  FFMA R4, R10.reuse, R21, R17 ;  /* 0x000000150a047223 */ /* 0x040fe20000000011 */
[C---:B------:R-:W-:Y:S01]  /*0930*/  FFMA R20, R10.reuse, R20, R11 ;  /* 0x000000140a147223 */ /* 0x040fe2000000000b */
[----:B------:R-:W-:Y:S01]  /*0940*/  I2FP.F32.U32 R23, R23 ;  /* 0x0000001700177245 */ /* 0x000fe20000201000 */
[----:B------:R-:W-:Y:S01]  /*0950*/  FFMA R12, R10, R12, R27 ;  /* 0x0000000c0a0c7223 */ /* 0x000fe2000000001b */
[----:B------:R-:W-:Y:S02]  /*0960*/  I2FP.F32.U32 R13, R24 ;  /* 0x00000018000d7245 */ /* 0x000fe40000201000 */
[----:B------:R-:W-:Y:S01]  /*0970*/  I2FP.F32.U32 R5, R26 ;  /* 0x0000001a00057245 */ /* 0x000fe20000201000 */
[C---:B------:R-:W-:Y:S01]  /*0980*/  FFMA R10, R9.reuse, R23, R20 ;  /* 0x00000017090a7223 */ /* 0x040fe20000000014 */
[----:B------:R-:W-:Y:S01]  /*0990*/  FFMA R11, R9, R25, R4 ;  /* 0x00000019090b7223 */ /* 0x000fe20000000004 */
[----:B------:R-:W-:-:S02]  /*09a0*/  FFMA R13, R13, R9, R14 ;  /* 0x000000090d0d7223 */ /* 0x000fc4000000000e */
[----:B------:R-:W-:Y:S01]  /*09b0*/  FFMA R9, R9, R5, R12 ;  /* 0x0000000509097223 */ /* 0x000fe2000000000c */
[----:B------:R-:W-:Y:S06]  /*09c0*/  BRA.U UP2, `(.L_x_2) ;  /* 0xfffffff9023c7547 */ /* 0x000fec000b83ffff */
[----:B------:R-:W-:-:S07]  /*09d0*/  IMAD.U32 R8, RZ, RZ, UR8 ;  /* 0x00000008ff087e24 */ /* 0x000fce000f8e00ff */
.L_x_1:
[----:B------:R-:W0:Y:S02]  /*09e0*/  LDCU UR5, c[0x0][0x3a0] ;  /* 0x00007400ff0577ac */ /* 0x000e240008000800 */
[----:B0-----:R-:W-:-:S04]  /*09f0*/  ULOP3.LUT UR5, UR5, 0x7, URZ, 0xc0, !UPT ;  /* 0x0000000705057892 */ /* 0x001fc8000f8ec0ff */
[----:B------:R-:W-:-:S09]  /*0a00*/  UISETP.NE.AND UP2, UPT, UR5, URZ, UPT ;  /* 0x000000ff0500728c */ /* 0x000fd2000bf45270 */
[----:B------:R-:W-:Y:S05]  /*0a10*/  BRA.U !UP2, `(.L_x_3) ;  /* 0x000000090a047547 */ /* 0x000fea000b800000 */
[----:B------:R-:W-:Y:S01]  /*0a20*/  UISETP.NE.AND UP2, UPT, UR12, URZ, UPT ;  /* 0x000000ff0c00728c */ /* 0x000fe2000bf45270 */
[----:B------:R-:W-:Y:S10]  /*0a30*/  BRA.U !UP0, `(.L_x_4) ;  /* 0x0000000508007547 */ /* 0x000ff4000b800000 */
[----:B------:R-:W0:Y:S01]  /*0a40*/  LDC.64 R2, c[0x0][0x380] ;  /* 0x0000e000ff027b82 */ /* 0x000e220000000a00 */
[----:B------:R-:W-:Y:S01]  /*0a50*/  IADD3 R5, PT, PT, R7, R8, RZ ;  /* 0x0000000807057210 */ /* 0x000fe20007ffe0ff */
[----:B------:R-:W-:-:S06]  /*0a60*/  VIADD R15, R8, UR17 ;  /* 0x00000011080f7c36 */ /* 0x000fcc0008000000 */
[----:B------:R-:W1:Y:S01]  /*0a70*/  LDC.64 R20, c[0x0][0x390] ;  /* 0x0000e400ff147b82 */ /* 0x000e620000000a00 */
[----:B0-----:R-:W-:-:S07]  /*0a80*/  IMAD.WIDE R2, R5, 0x4, R2 ;  /* 0x0000000405027825 */ /* 0x001fce00078e0202 */
[----:B------:R-:W0:Y:S01]  /*0a90*/  LDC.64 R4, c[0x0][0x390] ;  /* 0x0000e400ff047b82 */ /* 0x000e220000000a00 */
[----:B---3--:R-:W2:Y:S01]  /*0aa0*/  LDG.E.U8 R14, desc[UR14][R2.64+0x2] ;  /* 0x0000020e020e7981 */ /* 0x008ea2000c1e1100 */
[----:B-1----:R-:W-:-:S03]  /*0ab0*/  IMAD.WIDE.U32 R20, R15, 0x4, R20 ;  /* 0x000000040f147825 */ /* 0x002fc600078e0014 */
[----:B------:R-:W3:Y:S04]  /*0ac0*/  LDG.E.U8 R18, desc[UR14][R2.64] ;  /* 0x0000000e02127981 */ /* 0x000ee8000c1e1100 */
[----:B------:R-:W4:Y:S04]  /*0ad0*/  LDG.E R12, desc[UR14][R20.64] ;  /* 0x0000000e140c7981 */ /* 0x000f28000c1e1900 */
[----:B------:R-:W5:Y:S01]  /*0ae0*/  LDG.E.U8 R19, desc[UR14][R2.64+0x1] ;  /* 0x0000010e02137981 */ /* 0x000f62000c1e1100 */
[----:B------:R-:W-:-:S03]  /*0af0*/  IADD3 R15, P0, PT, R8, UR17, RZ ;  /* 0x00000011080f7c10 */ /* 0x000fc6000ff1e0ff */
[----:B------:R-:W5:Y:S01]  /*0b00*/  LDG.E.U8 R28, desc[UR14][R2.64+0xc] ;  /* 0x00000c0e021c7981 */ /* 0x000f62000c1e1100 */
[----:B------:R-:W-:-:S03]  /*0b10*/  IADD3.X R16, PT, PT, RZ, RZ, RZ, P0, !PT ;  /* 0x000000ffff107210 */ /* 0x000fc600007fe4ff */
[----:B------:R-:W5:Y:S01]  /*0b20*/  LDG.E.U8 R21, desc[UR14][R2.64+0xa] ;  /* 0x00000a0e02157981 */ /* 0x000f62000c1e1100 */
[----:B0-----:R-:W-:-:S03]  /*0b30*/  LEA R4, P0, R15, R4, 0x2 ;  /* 0x000000040f047211 */ /* 0x001fc600078010ff */
[----:B------:R-:W5:Y:S01]  /*0b40*/  LDG.E.U8 R27, desc[UR14][R2.64+0xd] ;  /* 0x00000d0e021b7981 */ /* 0x000f62000c1e1100 */
[----:B------:R-:W-:-:S03]  /*0b50*/  LEA.HI.X R5, R15, R5, R16, 0x2, P0 ;  /* 0x000000050f057211 */ /* 0x000fc600000f1410 */
[----:B------:R-:W5:Y:S04]  /*0b60*/  LDG.E.U8 R16, desc[UR14][R2.64+0x6] ;  /* 0x0000060e02107981 */ /* 0x000f68000c1e1100 */
[----:B------:R-:W5:Y:S04]  /*0b70*/  LDG.E.U8 R15, desc[UR14][R2.64+0x5] ;  /* 0x0000050e020f7981 */ /* 0x000f68000c1e1100 */
[----:B------:R-:W5:Y:S04]  /*0b80*/  LDG.E R20, desc[UR14][R4.64+0x4] ;  /* 0x0000040e04147981 */ /* 0x000f68000c1e1900 */
[----:B------:R-:W5:Y:S04]  /*0b90*/  LDG.E R24, desc[UR14][R4.64+0x8] ;  /* 0x0000080e04187981 */ /* 0x000f68000c1e1900 */
[----:B------:R-:W5:Y:S04]  /*0ba0*/  LDG.E.U8 R26, desc[UR14][R2.64+0xe] ;  /* 0x00000e0e021a7981 */ /* 0x000f68000c1e1100 */
[----:B------:R-:W5:Y:S01]  /*0bb0*/  LDG.E.U8 R29, desc[UR14][R2.64+0xf] ;  /* 0x00000f0e021d7981 */ /* 0x000f62000c1e1100 */
[----:B--2---:R-:W-:-:S03]  /*0bc0*/  I2FP.F32.U32 R22, R14 ;  /* 0x0000000e00167245 */ /* 0x004fc60000201000 */
[----:B------:R-:W2:Y:S01]  /*0bd0*/  LDG.E.U8 R14, desc[UR14][R2.64+0x3] ;  /* 0x0000030e020e7981 */ /* 0x000ea2000c1e1100 */
[----:B---3--:R-:W-:-:S03]  /*0be0*/  I2FP.F32.U32 R25, R18 ;  /* 0x0000001200197245 */ /* 0x008fc60000201000 */
[----:B------:R-:W3:Y:S01]  /*0bf0*/  LDG.E.U8 R18, desc[UR14][R2.64+0x8] ;  /* 0x0000080e02127981 */ /* 0x000ee2000c1e1100 */
[----:B----4-:R-:W-:-:S03]  /*0c00*/  FFMA R17, R22, R12, R13 ;  /* 0x0000000c16117223 */ /* 0x010fc6000000000d */
[----:B------:R-:W4:Y:S01]  /*0c10*/  LDG.E.U8 R13, desc[UR14][R2.64+0x4] ;  /* 0x0000040e020d7981 */ /* 0x000f22000c1e1100 */
[C---:B------:R-:W-:Y:S01]  /*0c20*/  FFMA R25, R12.reuse, R25, R10 ;  /* 0x000000190c197223 */ /* 0x040fe2000000000a */
[----:B-----5:R-:W-:Y:S02]  /*0c30*/  I2FP.F32.U32 R23, R19 ;  /* 0x0000001300177245 */ /* 0x020fe40000201000 */
[----:B------:R-:W5:Y:S04]  /*0c40*/  LDG.E.U8 R22, desc[UR14][R2.64+0x7] ;  /* 0x0000070e02167981 */ /* 0x000f68000c1e1100 */
[----:B------:R-:W5:Y:S04]  /*0c50*/  LDG.E.U8 R19, desc[UR14][R2.64+0x9] ;  /* 0x0000090e02137981 */ /* 0x000f68000c1e1100 */
[----:B------:R-:W5:Y:S01]  /*0c60*/  LDG.E.U8 R10, desc[UR14][R2.64+0xb] ;  /* 0x00000b0e020a7981 */ /* 0x000f62000c1e1100 */
[----:B------:R-:W-:-:S03]  /*0c70*/  FFMA R11, R12, R23, R11 ;  /* 0x000000170c0b7223 */ /* 0x000fc6000000000b */
[----:B------:R0:W5:Y:S01]  /*0c80*/  LDG.E R23, desc[UR14][R4.64+0xc] ;  /* 0x00000c0e04177981 */ /* 0x000162000c1e1900 */
[----:B------:R-:W-:Y:S02]  /*0c90*/  I2FP.F32.U32 R16, R16 ;  /* 0x0000001000107245 */ /* 0x000fe40000201000 */
[----:B------:R-:W-:Y:S02]  /*0ca0*/  I2FP.F32.U32 R15, R15 ;  /* 0x0000000f000f7245 */ /* 0x000fe40000201000 */
[----:B0-----:R-:W-:Y:S01]  /*0cb0*/  I2FP.F32.U32 R4, R21 ;  /* 0x0000001500047245 */ /* 0x001fe20000201000 */
[----:B------:R-:W-:Y:S02]  /*0cc0*/  FFMA R17, R16, R20, R17 ;  /* 0x0000001410117223 */ /* 0x000fe40000000011 */
[----:B------:R-:W-:Y:S01]  /*0cd0*/  FFMA R11, R20, R15, R11 ;  /* 0x0000000f140b7223 */ /* 0x000fe2000000000b */
[----:B------:R-:W-:Y:S01]  /*0ce0*/  I2FP.F32.U32 R28, R28 ;  /* 0x0000001c001c7245 */ /* 0x000fe20000201000 */
[----:B------:R-:W-:Y:S01]  /*0cf0*/  FFMA R4, R4, R24, R17 ;  /* 0x0000001804047223 */ /* 0x000fe20000000011 */
[----:B------:R-:W-:Y:S01]  /*0d00*/  I2FP.F32.U32 R27, R27 ;  /* 0x0000001b001b7245 */ /* 0x000fe20000201000 */
[----:B------:R-:W-:Y:S01]  /*0d10*/  VIADD R8, R8, 0x4 ;  /* 0x0000000408087836 */ /* 0x000fe20000000000 */
[----:B------:R-:W-:-:S02]  /*0d20*/  I2FP.F32.U32 R29, R29 ;  /* 0x0000001d001d7245 */ /* 0x000fc40000201000 */
[----:B--2---:R-:W-:Y:S02]  /*0d30*/  I2FP.F32.U32 R14, R14 ;  /* 0x0000000e000e7245 */ /* 0x004fe40000201000 */
[----:B---3--:R-:W-:-:S03]  /*0d40*/  I2FP.F32.U32 R18, R18 ;  /* 0x0000001200127245 */ /* 0x008fc60000201000 */
[----:B------:R-:W-:Y:S01]  /*0d50*/  FFMA R9, R12, R14, R9 ;  /* 0x0000000e0c097223 */ /* 0x000fe20000000009 */
[----:B----4-:R-:W-:Y:S02]  /*0d60*/  I2FP.F32.U32 R13, R13 ;  /* 0x0000000d000d7245 */ /* 0x010fe40000201000 */
[----:B-----5:R-:W-:-:S03]  /*0d70*/  I2FP.F32.U32 R22, R22 ;  /* 0x0000001600167245 */ /* 0x020fc60000201000 */
[C---:B------:R-:W-:Y:S01]  /*0d80*/  FFMA R13, R20.reuse, R13, R25 ;  /* 0x0000000d140d7223 */ /* 0x040fe20000000019 */
[----:B------:R-:W-:Y:S01]  /*0d90*/  I2FP.F32.U32 R19, R19 ;  /* 0x0000001300137245 */ /* 0x000fe20000201000 */
[----:B------:R-:W-:Y:S01]  /*0da0*/  FFMA R9, R20, R22, R9 ;  /* 0x0000001614097223 */ /* 0x000fe20000000009 */
[----:B------:R-:W-:Y:S01]  /*0db0*/  I2FP.F32.U32 R10, R10 ;  /* 0x0000000a000a7245 */ /* 0x000fe20000201000 */
[C---:B------:R-:W-:Y:S02]  /*0dc0*/  FFMA R18, R24.reuse, R18, R13 ;  /* 0x0000001218127223 */ /* 0x040fe4000000000d */
[C---:B------:R-:W-:Y:S01]  /*0dd0*/  FFMA R2, R24.reuse, R19, R11 ;  /* 0x0000001318027223 */ /* 0x040fe2000000000b */
[----:B------:R-:W-:Y:S01]  /*0de0*/  I2FP.F32.U32 R13, R26 ;  /* 0x0000001a000d7245 */ /* 0x000fe20000201000 */
[----:B------:R-:W-:Y:S01]  /*0df0*/  FFMA R24, R24, R10, R9 ;  /* 0x0000000a18187223 */ /* 0x000fe20000000009 */
[C---:B------:R-:W-:Y:S01]  /*0e00*/  FFMA R10, R23.reuse, R28, R18 ;  /* 0x0000001c170a7223 */ /* 0x040fe20000000012 */
[----:B------:R-:W-:-:S02]  /*0e10*/  FFMA R11, R23, R27, R2 ;  /* 0x0000001b170b7223 */ /* 0x000fc40000000002 */
[----:B------:R-:W-:Y:S01]  /*0e20*/  FFMA R13, R13, R23, R4 ;  /* 0x000000170d0d7223 */ /* 0x000fe20000000004 */
[----:B------:R-:W-:-:S07]  /*0e30*/  FFMA R9, R23, R29, R24 ;  /* 0x0000001d17097223 */ /* 0x000fce0000000018 */
.L_x_4:
[----:B------:R-:W-:Y:S05]  /*0e40*/  BRA.U !UP2, `(.L_x_3) ;  /* 0x000000010af87547 */ /* 0x000fea000b800000 */
[----:B------:R-:W0:Y:S01]  /*0e50*/  LDCU UR5, c[0x0][0x3a0] ;  /* 0x00007400ff0577ac */ /* 0x000e220008000800 */
[----:B------:R-:W-:Y:S02]  /*0e60*/  UISETP.NE.AND UP2, UPT, UR12, 0x1, UPT ;  /* 0x000000010c00788c */ /* 0x000fe4000bf45270 */
[----:B0-----:R-:W-:-:S07]  /*0e70*/  ULOP3.LUT UP3, URZ, UR5, 0x1, URZ, 0xc0, !UPT ;  /* 0x0000000105ff7892 */ /* 0x001fce000f86c0ff */
[----:B------:R-:W-:Y:S05]  /*0e80*/  BRA.U !UP2, `(.L_x_5) ;  /* 0x000000010a987547 */ /* 0x000fea000b800000 */
[----:B------:R-:W0:Y:S01]  /*0e90*/  LDC.64 R2, c[0x0][0x380] ;  /* 0x0000e000ff027b82 */ /* 0x000e220000000a00 */
[----:B------:R-:W-:Y:S01]  /*0ea0*/  IADD3 R17, PT, PT, R7, R8, RZ ;  /* 0x0000000807117210 */ /* 0x000fe20007ffe0ff */
[C---:B------:R-:W-:Y:S01]  /*0eb0*/  VIADD R19, R8.reuse, UR17 ;  /* 0x0000001108137c36 */ /* 0x040fe20008000000 */
[----:B------:R-:W-:-:S05]  /*0ec0*/  IADD3 R16, P0, PT, R8, UR17, RZ ;  /* 0x0000001108107c10 */ /* 0x000fca000ff1e0ff */
[----:B------:R-:W1:Y:S08]  /*0ed0*/  LDC.64 R14, c[0x0][0x390] ;  /* 0x0000e400ff0e7b82 */ /* 0x000e700000000a00 */
[----:B------:R-:W2:Y:S01]  /*0ee0*/  LDC.64 R4, c[0x0][0x390] ;  /* 0x0000e400ff047b82 */ /* 0x000ea20000000a00 */
[----:B0-----:R-:W-:Y:S01]  /*0ef0*/  IMAD.WIDE R2, R17, 0x4, R2 ;  /* 0x0000000411027825 */ /* 0x001fe200078e0202 */
[----:B------:R-:W-:-:S04]  /*0f00*/  IADD3.X R17, PT, PT, RZ, RZ, RZ, P0, !PT ;  /* 0x000000ffff117210 */ /* 0x000fc800007fe4ff */
[----:B---3--:R-:W3:Y:S01]  /*0f10*/  LDG.E.U8 R20, desc[UR14][R2.64+0x2] ;  /* 0x0000020e02147981 */ /* 0x008ee2000c1e1100 */
[----:B-1----:R-:W-:-:S03]  /*0f20*/  IMAD.WIDE.U32 R14, R19, 0x4, R14 ;  /* 0x00000004130e7825 */ /* 0x002fc600078e000e */
[----:B------:R-:W4:Y:S04]  /*0f30*/  LDG.E.U8 R12, desc[UR14][R2.64] ;  /* 0x0000000e020c7981 */ /* 0x000f28000c1e1100 */
[----:B------:R-:W5:Y:S01]  /*0f40*/  LDG.E.U8 R19, desc[UR14][R2.64+0x1] ;  /* 0x0000010e02137981 */ /* 0x000f62000c1e1100 */
[----:B--2---:R-:W-:-:S03]  /*0f50*/  LEA R4, P0, R16, R4, 0x2 ;  /* 0x0000000410047211 */ /* 0x004fc600078010ff */
[----:B------:R-:W2:Y:S01]  /*0f60*/  LDG.E.U8 R21, desc[UR14][R2.64+0x3] ;  /* 0x0000030e02157981 */ /* 0x000ea2000c1e1100 */
[----:B------:R-:W-:-:S03]  /*0f70*/  LEA.HI.X R5, R16, R5, R17, 0x2, P0 ;  /* 0x0000000510057211 */ /* 0x000fc600000f1411 */
[----:B------:R-:W2:Y:S04]  /*0f80*/  LDG.E.U8 R22, desc[UR14][R2.64+0x4] ;  /* 0x0000040e02167981 */ /* 0x000ea8000c1e1100 */
[----:B------:R-:W2:Y:S04]  /*0f90*/  LDG.E.U8 R18, desc[UR14][R2.64+0x5] ;  /* 0x0000050e02127981 */ /* 0x000ea8000c1e1100 */
[----:B------:R-:W2:Y:S04]  /*0fa0*/  LDG.E.U8 R16, desc[UR14][R2.64+0x6] ;  /* 0x0000060e02107981 */ /* 0x000ea8000c1e1100 */
[----:B------:R-:W2:Y:S04]  /*0fb0*/  LDG.E.U8 R17, desc[UR14][R2.64+0x7] ;  /* 0x0000070e02117981 */ /* 0x000ea8000c1e1100 */
[----:B------:R-:W2:Y:S04]  /*0fc0*/  LDG.E R14, desc[UR14][R14.64] ;  /* 0x0000000e0e0e7981 */ /* 0x000ea8000c1e1900 */
[----:B------:R-:W2:Y:S01]  /*0fd0*/  LDG.E R4, desc[UR14][R4.64+0x4] ;  /* 0x0000040e04047981 */ /* 0x000ea2000c1e1900 */
[----:B------:R-:W-:Y:S01]  /*0fe0*/  VIADD R8, R8, 0x2 ;  /* 0x0000000208087836 */ /* 0x000fe20000000000 */
[----:B---3--:R-:W-:-:S02]  /*0ff0*/  I2FP.F32.U32 R20, R20 ;  /* 0x0000001400147245 */ /* 0x008fc40000201000 */
[----:B----4-:R-:W-:Y:S02]  /*1000*/  I2FP.F32.U32 R23, R12 ;  /* 0x0000000c00177245 */ /* 0x010fe40000201000 */
[----:B-----5:R-:W-:Y:S02]  /*1010*/  I2FP.F32.U32 R19, R19 ;  /* 0x0000001300137245 */ /* 0x020fe40000201000 */
[----:B--2---:R-:W-:Y:S02]  /*1020*/  I2FP.F32.U32 R21, R21 ;  /* 0x0000001500157245 */ /* 0x004fe40000201000 */
[----:B------:R-:W-:Y:S02]  /*1030*/  I2FP.F32.U32 R22, R22 ;  /* 0x0000001600167245 */ /* 0x000fe40000201000 */
[----:B------:R-:W-:Y:S02]  /*1040*/  I2FP.F32.U32 R18, R18 ;  /* 0x0000001200127245 */ /* 0x000fe40000201000 */
[----:B------:R-:W-:-:S02]  /*1050*/  I2FP.F32.U32 R16, R16 ;  /* 0x0000001000107245 */ /* 0x000fc40000201000 */
[----:B------:R-:W-:Y:S01]  /*1060*/  I2FP.F32.U32 R2, R17 ;  /* 0x0000001100027245 */ /* 0x000fe20000201000 */
[----:B------:R-:W-:Y:S01]  /*1070*/  FFMA R13, R20, R14, R13 ;  /* 0x0000000e140d7223 */ /* 0x000fe2000000000d */
[C---:B------:R-:W-:Y:S01]  /*1080*/  FFMA R11, R14.reuse, R19, R11 ;  /* 0x000000130e0b7223 */ /* 0x040fe2000000000b */
[C---:B------:R-:W-:Y:S01]  /*1090*/  FFMA R23, R14.reuse, R23, R10 ;  /* 0x000000170e177223 */ /* 0x040fe2000000000a */
[----:B------:R-:W-:Y:S01]  /*10a0*/  FFMA R9, R14, R21, R9 ;  /* 0x000000150e097223 */ /* 0x000fe20000000009 */
[----:B------:R-:W-:Y:S01]  /*10b0*/  FFMA R13, R16, R4, R13 ;  /* 0x00000004100d7223 */ /* 0x000fe2000000000d */
[C---:B------:R-:W-:Y:S01]  /*10c0*/  FFMA R11, R4.reuse, R18, R11 ;  /* 0x00000012040b7223 */ /* 0x040fe2000000000b */
[C---:B------:R-:W-:Y:S01]  /*10d0*/  FFMA R10, R4.reuse, R22, R23 ;  /* 0x00000016040a7223 */ /* 0x040fe20000000017 */
[----:B------:R-:W-:-:S07]  /*10e0*/  FFMA R9, R4, R2, R9 ;  /* 0x0000000204097223 */ /* 0x000fce0000000009 */
.L_x_5:
[----:B------:R-:W-:Y:S05]  /*10f0*/  BRA.U !UP3, `(.L_x_3) ;  /* 0x000000010b4c7547 */ /* 0x000fea000b800000 */
[----:B------:R-:W0:Y:S01]  /*1100*/  LDC.64 R2, c[0x0][0x380] ;  /* 0x0000e000ff027b82 */ /* 0x000e220000000a00 */
[----:B------:R-:W-:Y:S02]  /*1110*/  IADD3 R7, PT, PT, R7, R8, RZ ;  /* 0x0000000807077210 */ /* 0x000fe40007ffe0ff */
[----:B------:R-:W-:-:S05]  /*1120*/  IADD3 R15, PT, PT, R8, UR17, RZ ;  /* 0x00000011080f7c10 */ /* 0x000fca000fffe0ff */
[----:B------:R-:W1:Y:S01]  /*1130*/  LDC.64 R4, c[0x0][0x390] ;  /* 0x0000e400ff047b82 */ /* 0x000e620000000a00 */
[----:B0-----:R-:W-:-:S05]  /*1140*/  IMAD.WIDE R2, R7, 0x4, R2 ;  /* 0x0000000407027825 */ /* 0x001fca00078e0202 */
[----:B---3--:R-:W2:Y:S01]  /*1150*/  LDG.E.U8 R7, desc[UR14][R2.64] ;  /* 0x0000000e02077981 */ /* 0x008ea2000c1e1100 */
[----:B-1----:R-:W-:-:S03]  /*1160*/  IMAD.WIDE.U32 R4, R15, 0x4, R4 ;  /* 0x000000040f047825 */ /* 0x002fc600078e0004 */
[----:B------:R-:W3:Y:S04]  /*1170*/  LDG.E.U8 R8, desc[UR14][R2.64+0x1] ;  /* 0x0000010e02087981 */ /* 0x000ee8000c1e1100 */
[----:B------:R-:W4:Y:S04]  /*1180*/  LDG.E.U8 R12, desc[UR14][R2.64+0x2] ;  /* 0x0000020e020c7981 */ /* 0x000f28000c1e1100 */
[----:B------:R-:W5:Y:S04]  /*1190*/  LDG.E.U8 R14, desc[UR14][R2.64+0x3] ;  /* 0x0000030e020e7981 */ /* 0x000f68000c1e1100 */
[----:B------:R-:W5:Y:S01]  /*11a0*/  LDG.E R5, desc[UR14][R4.64] ;  /* 0x0000000e04057981 */ /* 0x000f62000c1e1900 */
[----:B--2---:R-:W-:-:S02]  /*11b0*/  I2FP.F32.U32 R7, R7 ;  /* 0x0000000700077245 */ /* 0x004fc40000201000 */
[----:B---3--:R-:W-:Y:S02]  /*11c0*/  I2FP.F32.U32 R8, R8 ;  /* 0x0000000800087245 */ /* 0x008fe40000201000 */
[----:B----4-:R-:W-:Y:S02]  /*11d0*/  I2FP.F32.U32 R12, R12 ;  /* 0x0000000c000c7245 */ /* 0x010fe40000201000 */
[----:B-----5:R-:W-:Y:S01]  /*11e0*/  I2FP.F32.U32 R14, R14 ;  /* 0x0000000e000e7245 */ /* 0x020fe20000201000 */
[C---:B------:R-:W-:Y:S01]  /*11f0*/  FFMA R10, R5.reuse, R7, R10 ;  /* 0x00000007050a7223 */ /* 0x040fe2000000000a */
[C---:B------:R-:W-:Y:S01]  /*1200*/  FFMA R11, R5.reuse, R8, R11 ;  /* 0x00000008050b7223 */ /* 0x040fe2000000000b */
[----:B------:R-:W-:Y:S02]  /*1210*/  FFMA R13, R12, R5, R13 ;  /* 0x000000050c0d7223 */ /* 0x000fe4000000000d */
[----:B------:R-:W-:-:S07]  /*1220*/  FFMA R9, R5, R14, R9 ;  /* 0x0000000e05097223 */ /* 0x000fce0000000009 */
.L_x_3:
[----:B------:R-:W-:Y:S05]  /*1230*/  BRA.U UP1, `(.L_x_6) ;  /* 0xffffffed01d87547 */ /* 0x000fea000b83ffff */
.L_x_0:
[----:B------:R-:W1:Y:S01]  /*1240*/  LDC R7, c[0x0][0x398] ;  /* 0x0000e600ff077b82 */ /* 0x000e620000000800 */
[----:B------:R-:W-:Y:S07]  /*1250*/  F2I.U32.TRUNC.NTZ R13, R13 ;  /* 0x0000000d000d7305 */ /* 0x000fee000020f000 */
[----:B------:R-:W0:Y:S01]  /*1260*/  LDC.64 R2, c[0x0][0x388] ;  /* 0x0000e200ff027b82 */ /* 0x000e220000000a00 */
[----:B------:R-:W-:Y:S08]  /*1270*/  F2I.U32.TRUNC.NTZ R11, R11 ;  /* 0x0000000b000b7305 */ /* 0x000ff0000020f000 */
[----:B------:R-:W3:Y:S01]  /*1280*/  F2I.U32.TRUNC.NTZ R5, R10 ;  /* 0x0000000a00057305 */ /* 0x000ee2000020f000 */
[----:B-12---:R-:W-:-:S07]  /*1290*/  IMAD R7, R7, UR13, R0 ;  /* 0x0000000d07077c24 */ /* 0x006fce000f8e0200 */
[----:B------:R-:W1:Y:S01]  /*12a0*/  F2I.U32.TRUNC.NTZ R9, R9 ;  /* 0x0000000900097305 */ /* 0x000e62000020f000 */
[----:B0-----:R-:W-:-:S05]  /*12b0*/  IMAD.WIDE R2, R7, 0x4, R2 ;  /* 0x0000000407027825 */ /* 0x001fca00078e0202 */
[----:B---3--:R-:W-:Y:S04]  /*12c0*/  STG.E.U8 desc[UR14][R2.64], R5 ;  /* 0x0000000502007986 */ /* 0x008fe8000c10110e */
[----:B------:R-:W-:Y:S04]  /*12d0*/  STG.E.U8 desc[UR14][R2.64+0x1], R11 ;  /* 0x0000010b02007986 */ /* 0x000fe8000c10110e */
[----:B------:R-:W-:Y:S04]  /*12e0*/  STG.E.U8 desc[UR14][R2.64+0x2], R13 ;  /* 0x0000020d02007986 */ /* 0x000fe8000c10110e */
[----:B-1----:R-:W-:Y:S01]  /*12f0*/  STG.E.U8 desc[UR14][R2.64+0x3], R9 ;  /* 0x0000030902007986 */ /* 0x002fe2000c10110e */
[----:B------:R-:W-:Y:S05]  /*1300*/  EXIT ;  /* 0x000000000000794d */ /* 0x000fea0003800000 */
.L_x_7:
[----:B------:R-:W-:-:S00]  /*1310*/  BRA `(.L_x_7) ;  /* 0xfffffffc00fc7947 */ /* 0x000fc0000383ffff */
[----:B------:R-:W-:-:S00]  /*1320*/  NOP ;  /* 0x0000000000007918 */ /* 0x000fc00000000000 */
        /* <DEDUP_REMOVED lines=13> */
.L_x_8:


//--------------------- .nv.shared.reserved.0     --------------------------
	.section	.nv.shared.reserved.0,"aw",@nobits
	.weak		__nv_reservedSMEM_offset_0_alias
	.size		__nv_reservedSMEM_offset_0_alias, 0, 64
	.other		__nv_reservedSMEM_offset_0_alias,@"STO_CUDA_RESERVED_SHARED STV_DEFAULT"
__nv_reservedSMEM_offset_0_alias:
	.zero		0
	.zero		64


//--------------------- .nv.constant0._Z9ApplyBlurP7Pixel32S0_Pfiii --------------------------
	.section	.nv.constant0._Z9ApplyBlurP7Pixel32S0_Pfiii,"a",@progbits
	.sectionflags	@""
	.align	4
.nv.constant0._Z9ApplyBlurP7Pixel32S0_Pfiii:
	.zero		932


//--------------------- SYMBOLS --------------------------

	.type		.nv.reservedSmem.offset0,@object
	.size		.nv.reservedSmem.offset0,0x4
